	.headerflags	@"EF_CUDA_TEXMODE_UNIFIED EF_CUDA_64BIT_ADDRESS EF_CUDA_ACCELERATORS EF_CUDA_SM90 EF_CUDA_VIRTUAL_SM(EF_CUDA_SM90)"
	.elftype	@"ET_EXEC"


//--------------------- .nv.info                  --------------------------
	.section	.nv.info,"",@"SHT_CUDA_INFO"
	.align	4


	//----- nvinfo : EIATTR_REGCOUNT
	.align		4
        /*0000*/ 	.byte	0x04, 0x2f
        /*0002*/ 	.short	(.L_1 - .L_0)
	.align		4
.L_0:
        /*0004*/ 	.word	index@(triton_poi_fused__unsafe_index_add_convolution_mul_sub_12)
        /*0008*/ 	.word	0x00000020


	//----- nvinfo : EIATTR_MIN_STACK_SIZE
	.align		4
.L_1:
        /*000c*/ 	.byte	0x04, 0x12
        /*000e*/ 	.short	(.L_3 - .L_2)
	.align		4
.L_2:
        /*0010*/ 	.word	index@(triton_poi_fused__unsafe_index_add_convolution_mul_sub_12)
        /*0014*/ 	.word	0x00000000


	//----- nvinfo : EIATTR_FRAME_SIZE
	.align		4
.L_3:
        /*0018*/ 	.byte	0x04, 0x11
        /*001a*/ 	.short	(.L_5 - .L_4)
	.align		4
.L_4:
        /*001c*/ 	.word	index@(triton_poi_fused__unsafe_index_add_convolution_mul_sub_12)
        /*0020*/ 	.word	0x00000000


	//----- nvinfo : EIATTR_MIN_STACK_SIZE
	.align		4
.L_5:
        /*0024*/ 	.byte	0x04, 0x12
        /*0026*/ 	.short	(.L_7 - .L_6)
	.align		4
.L_6:
        /*0028*/ 	.word	index@(triton_poi_fused__unsafe_index_add_convolution_mul_sub_12)
        /*002c*/ 	.word	0x00000000
.L_7:


//--------------------- .nv.info.triton_poi_fused__unsafe_index_add_convolution_mul_sub_12 --------------------------
	.section	.nv.info.triton_poi_fused__unsafe_index_add_convolution_mul_sub_12,"",@"SHT_CUDA_INFO"
	.sectionflags	@""
	.align	4


	//----- nvinfo : EIATTR_CUDA_API_VERSION
	.align		4
        /*0000*/ 	.byte	0x04, 0x37
        /*0002*/ 	.short	(.L_9 - .L_8)
.L_8:
        /*0004*/ 	.word	0x0000007c


	//----- nvinfo : EIATTR_KPARAM_INFO
	.align		4
.L_9:
        /*0008*/ 	.byte	0x04, 0x17
        /*000a*/ 	.short	(.L_11 - .L_10)
.L_10:
        /*000c*/ 	.word	0x00000000
        /*0010*/ 	.short	0x000a
        /*0012*/ 	.short	0x004c
        /*0014*/ 	.byte	0x00, 0xf0, 0x11, 0x00


	//----- nvinfo : EIATTR_KPARAM_INFO
	.align		4
.L_11:
        /*0018*/ 	.byte	0x04, 0x17
        /*001a*/ 	.short	(.L_13 - .L_12)
.L_12:
        /*001c*/ 	.word	0x00000000
        /*0020*/ 	.short	0x0009
        /*0022*/ 	.short	0x0048
        /*0024*/ 	.byte	0x00, 0xf0, 0x11, 0x00


	//----- nvinfo : EIATTR_KPARAM_INFO
	.align		4
.L_13:
        /*0028*/ 	.byte	0x04, 0x17
        /*002a*/ 	.short	(.L_15 - .L_14)
.L_14:
        /*002c*/ 	.word	0x00000000
        /*0030*/ 	.short	0x0008
        /*0032*/ 	.short	0x0040
        /*0034*/ 	.byte	0x00, 0xf4, 0x21, 0x00


	//----- nvinfo : EIATTR_KPARAM_INFO
	.align		4
.L_15:
        /*0038*/ 	.byte	0x04, 0x17
        /*003a*/ 	.short	(.L_17 - .L_16)
.L_16:
        /*003c*/ 	.word	0x00000000
        /*0040*/ 	.short	0x0007
        /*0042*/ 	.short	0x0038
        /*0044*/ 	.byte	0x00, 0xf4, 0x21, 0x00


	//----- nvinfo : EIATTR_KPARAM_INFO
	.align		4
.L_17:
        /*0048*/ 	.byte	0x04, 0x17
        /*004a*/ 	.short	(.L_19 - .L_18)
.L_18:
        /*004c*/ 	.word	0x00000000
        /*0050*/ 	.short	0x0006
        /*0052*/ 	.short	0x0030
        /*0054*/ 	.byte	0x00, 0xf4, 0x21, 0x00


	//----- nvinfo : EIATTR_KPARAM_INFO
	.align		4
.L_19:
        /*0058*/ 	.byte	0x04, 0x17
        /*005a*/ 	.short	(.L_21 - .L_20)
.L_20:
        /*005c*/ 	.word	0x00000000
        /*0060*/ 	.short	0x0005
        /*0062*/ 	.short	0x0028
        /*0064*/ 	.byte	0x00, 0xf4, 0x21, 0x00


	//----- nvinfo : EIATTR_KPARAM_INFO
	.align		4
.L_21:
        /*0068*/ 	.byte	0x04, 0x17
        /*006a*/ 	.short	(.L_23 - .L_22)
.L_22:
        /*006c*/ 	.word	0x00000000
        /*0070*/ 	.short	0x0004
        /*0072*/ 	.short	0x0020
        /*0074*/ 	.byte	0x00, 0xf4, 0x21, 0x00


	//----- nvinfo : EIATTR_KPARAM_INFO
	.align		4
.L_23:
        /*0078*/ 	.byte	0x04, 0x17
        /*007a*/ 	.short	(.L_25 - .L_24)
.L_24:
        /*007c*/ 	.word	0x00000000
        /*0080*/ 	.short	0x0003
        /*0082*/ 	.short	0x0018
        /*0084*/ 	.byte	0x00, 0xf4, 0x21, 0x00


	//----- nvinfo : EIATTR_KPARAM_INFO
	.align		4
.L_25:
        /*0088*/ 	.byte	0x04, 0x17
        /*008a*/ 	.short	(.L_27 - .L_26)
.L_26:
        /*008c*/ 	.word	0x00000000
        /*0090*/ 	.short	0x0002
        /*0092*/ 	.short	0x0010
        /*0094*/ 	.byte	0x00, 0xf4, 0x21, 0x00


	//----- nvinfo : EIATTR_KPARAM_INFO
	.align		4
.L_27:
        /*0098*/ 	.byte	0x04, 0x17
        /*009a*/ 	.short	(.L_29 - .L_28)
.L_28:
        /*009c*/ 	.word	0x00000000
        /*00a0*/ 	.short	0x0001
        /*00a2*/ 	.short	0x0008
        /*00a4*/ 	.byte	0x00, 0xf4, 0x21, 0x00


	//----- nvinfo : EIATTR_KPARAM_INFO
	.align		4
.L_29:
        /*00a8*/ 	.byte	0x04, 0x17
        /*00aa*/ 	.short	(.L_31 - .L_30)
.L_30:
        /*00ac*/ 	.word	0x00000000
        /*00b0*/ 	.short	0x0000
        /*00b2*/ 	.short	0x0000
        /*00b4*/ 	.byte	0x00, 0xf4, 0x21, 0x00


	//----- nvinfo : EIATTR_SPARSE_MMA_MASK
	.align		4
.L_31:
        /*00b8*/ 	.byte	0x03, 0x50
        /*00ba*/ 	.short	0x0000


	//----- nvinfo : EIATTR_MAXREG_COUNT
	.align		4
        /*00bc*/ 	.byte	0x03, 0x1b
        /*00be*/ 	.short	0x00ff


	//----- nvinfo : EIATTR_EXIT_INSTR_OFFSETS
	.align		4
        /*00c0*/ 	.byte	0x04, 0x1c
        /*00c2*/ 	.short	(.L_33 - .L_32)


	//   ....[0]....
.L_32:
        /*00c4*/ 	.word	0x000007b0


	//   ....[1]....
        /*00c8*/ 	.word	0x000007d0


	//----- nvinfo : EIATTR_REQNTID
	.align		4
.L_33:
        /*00cc*/ 	.byte	0x04, 0x10
        /*00ce*/ 	.short	(.L_35 - .L_34)
.L_34:
        /*00d0*/ 	.word	0x00000080
        /*00d4*/ 	.word	0x00000001
        /*00d8*/ 	.word	0x00000001


	//----- nvinfo : EIATTR_CBANK_PARAM_SIZE
	.align		4
.L_35:
        /*00dc*/ 	.byte	0x03, 0x19
        /*00de*/ 	.short	0x0050


	//----- nvinfo : EIATTR_PARAM_CBANK
	.align		4
        /*00e0*/ 	.byte	0x04, 0x0a
        /*00e2*/ 	.short	(.L_37 - .L_36)
	.align		4
.L_36:
        /*00e4*/ 	.word	index@(.nv.constant0.triton_poi_fused__unsafe_index_add_convolution_mul_sub_12)
        /*00e8*/ 	.short	0x0210
        /*00ea*/ 	.short	0x0050


	//----- nvinfo : EIATTR_SW_WAR
	.align		4
.L_37:
        /*00ec*/ 	.byte	0x04, 0x36
        /*00ee*/ 	.short	(.L_39 - .L_38)
.L_38:
        /*00f0*/ 	.word	0x00000008
.L_39:


//--------------------- .nv.callgraph             --------------------------
	.section	.nv.callgraph,"",@"SHT_CUDA_CALLGRAPH"
	.align	4
	.sectionentsize	8
	.align		4
        /*0000*/ 	.word	0x00000000
	.align		4
        /*0004*/ 	.word	0xffffffff
	.align		4
        /*0008*/ 	.word	0x00000000
	.align		4
        /*000c*/ 	.word	0xfffffffe
	.align		4
        /*0010*/ 	.word	0x00000000
	.align		4
        /*0014*/ 	.word	0xfffffffd
	.align		4
        /*0018*/ 	.word	0x00000000
	.align		4
        /*001c*/ 	.word	0xfffffffc


//--------------------- .text.triton_poi_fused__unsafe_index_add_convolution_mul_sub_12 --------------------------
	.section	.text.triton_poi_fused__unsafe_index_add_convolution_mul_sub_12,"ax",@progbits
	.align	128
        .global         triton_poi_fused__unsafe_index_add_convolution_mul_sub_12
        .type           triton_poi_fused__unsafe_index_add_convolution_mul_sub_12,@function
        .size           triton_poi_fused__unsafe_index_add_convolution_mul_sub_12,(.L_x_1 - triton_poi_fused__unsafe_index_add_convolution_mul_sub_12)
        .other          triton_poi_fused__unsafe_index_add_convolution_mul_sub_12,@"STO_CUDA_ENTRY STV_DEFAULT"
triton_poi_fused__unsafe_index_add_convolution_mul_sub_12:
.text.triton_poi_fused__unsafe_index_add_convolution_mul_sub_12:
[----:B------:R-:W0:Y:S01]  /*0000*/  LDC R1, c[0x0][0x28] ;  /* 0x00000a00ff017b82 */ /* 0x000e220000000800 */
[----:B------:R-:W1:Y:S07]  /*0010*/  S2R R12, SR_TID.X ;  /* 0x00000000000c7919 */ /* 0x000e6e0000002100 */
[----:B------:R-:W2:Y:S01]  /*0020*/  S2UR UR4, SR_CTAID.X ;  /* 0x00000000000479c3 */ /* 0x000ea20000002500 */
[----:B------:R-:W-:-:S07]  /*0030*/  CS2R R4, SRZ ;  /* 0x0000000000047805 */ /* 0x000fce000001ff00 */
[----:B------:R-:W3:Y:S08]  /*0040*/  LDC.64 R16, c[0x0][0x218] ;  /* 0x00008600ff107b82 */ /* 0x000ef00000000a00 */
[----:B------:R-:W4:Y:S08]  /*0050*/  LDC.64 R20, c[0x0][0x230] ;  /* 0x00008c00ff147b82 */ /* 0x000f300000000a00 */
[----:B------:R-:W5:Y:S01]  /*0060*/  LDC.64 R8, c[0x0][0x210] ;  /* 0x00008400ff087b82 */ /* 0x000f620000000a00 */
[----:B--2---:R-:W-:-:S07]  /*0070*/  USHF.L.U32 UR4, UR4, 0x4, URZ ;  /* 0x0000000404047899 */ /* 0x004fce000800063f */
[----:B------:R-:W2:Y:S01]  /*0080*/  LDC.64 R6, c[0x0][0x240] ;  /* 0x00009000ff067b82 */ /* 0x000ea20000000a00 */
[----:B-1----:R-:W-:Y:S02]  /*0090*/  SHF.R.U32.HI R0, RZ, 0x3, R12 ;  /* 0x00000003ff007819 */ /* 0x002fe4000001160c */
[----:B------:R-:W-:Y:S01]  /*00a0*/  CS2R R10, SRZ ;  /* 0x00000000000a7805 */ /* 0x000fe2000001ff00 */
[----:B------:R-:W1:Y:S01]  /*00b0*/  S2R R13, SR_CTAID.Y ;  /* 0x00000000000d7919 */ /* 0x000e620000002600 */
[----:B------:R-:W-:Y:S01]  /*00c0*/  ULDC.64 UR6, c[0x0][0x220] ;  /* 0x0000880000067ab9 */ /* 0x000fe20000000a00 */
[----:B------:R-:W-:-:S04]  /*00d0*/  SGXT.U32 R0, R0, 0x4 ;  /* 0x000000040000781a */ /* 0x000fc80000000000 */
[----:B------:R-:W-:Y:S01]  /*00e0*/  LOP3.LUT R0, R0, UR4, RZ, 0xfc, !PT ;  /* 0x0000000400007c12 */ /* 0x000fe2000f8efcff */
[----:B------:R-:W-:-:S03]  /*00f0*/  ULDC.64 UR4, c[0x0][0x208] ;  /* 0x0000820000047ab9 */ /* 0x000fc60000000a00 */
[----:B------:R-:W-:Y:S02]  /*0100*/  SHF.R.S32.HI R3, RZ, 0x1f, R0 ;  /* 0x0000001fff037819 */ /* 0x000fe40000011400 */
[----:B------:R-:W-:Y:S02]  /*0110*/  ISETP.GE.AND P0, PT, R0, 0x10, PT ;  /* 0x000000100000780c */ /* 0x000fe40003f06270 */
[----:B------:R-:W-:Y:S02]  /*0120*/  LEA.HI R18, R3, R0, RZ, 0x2 ;  /* 0x0000000003127211 */ /* 0x000fe400078f10ff */
[----:B------:R-:W-:Y:S02]  /*0130*/  CS2R R2, SRZ ;  /* 0x0000000000027805 */ /* 0x000fe4000001ff00 */
[----:B------:R-:W-:Y:S02]  /*0140*/  LOP3.LUT R19, R18, 0xfffffffc, RZ, 0xc0, !PT ;  /* 0xfffffffc12137812 */ /* 0x000fe400078ec0ff */
[----:B------:R-:W-:-:S03]  /*0150*/  SHF.R.S32.HI R18, RZ, 0x2, R18 ;  /* 0x00000002ff127819 */ /* 0x000fc60000011412 */
[----:B------:R-:W-:-:S04]  /*0160*/  IMAD.IADD R19, R0, 0x1, -R19 ;  /* 0x0000000100137824 */ /* 0x000fc800078e0a13 */
[----:B---3--:R-:W-:-:S04]  /*0170*/  IMAD.WIDE R16, R19, 0x8, R16 ;  /* 0x0000000813107825 */ /* 0x008fc800078e0210 */
[----:B----4-:R-:W-:Y:S01]  /*0180*/  IMAD.WIDE R20, R19, 0x8, R20 ;  /* 0x0000000813147825 */ /* 0x010fe200078e0214 */
[----:B------:R1:W3:Y:S04]  /*0190*/  @!P0 LDG.E.EL.64 R2, desc[UR4][R16.64] ;  /* 0x0000000410028981 */ /* 0x0002e8000c2e1b00 */
[----:B------:R4:W3:Y:S01]  /*01a0*/  @!P0 LDG.E.EL.64 R4, desc[UR4][R20.64] ;  /* 0x0000000414048981 */ /* 0x0008e2000c2e1b00 */
[----:B-----5:R-:W-:Y:S01]  /*01b0*/  IMAD.WIDE R14, R18, 0x8, R8 ;  /* 0x00000008120e7825 */ /* 0x020fe200078e0208 */
[----:B------:R-:W-:-:S03]  /*01c0*/  CS2R R8, SRZ ;  /* 0x0000000000087805 */ /* 0x000fc6000001ff00 */
[----:B--2---:R-:W-:Y:S01]  /*01d0*/  IMAD.WIDE R6, R18, 0x8, R6 ;  /* 0x0000000812067825 */ /* 0x004fe200078e0206 */
[----:B------:R2:W5:Y:S04]  /*01e0*/  @!P0 LDG.E.EL.64 R10, desc[UR4][R14.64] ;  /* 0x000000040e0a8981 */ /* 0x000568000c2e1b00 */
[----:B------:R2:W5:Y:S01]  /*01f0*/  @!P0 LDG.E.EL.64 R8, desc[UR4][R6.64] ;  /* 0x0000000406088981 */ /* 0x000562000c2e1b00 */
[----:B------:R-:W-:Y:S01]  /*0200*/  IMAD.SHL.U32 R12, R12, 0x2, RZ ;  /* 0x000000020c0c7824 */ /* 0x000fe200078e00ff */
[----:B-1----:R-:W-:-:S04]  /*0210*/  SHF.R.S32.HI R16, RZ, 0x1b, R13 ;  /* 0x0000001bff107819 */ /* 0x002fc8000001140d */
[----:B------:R-:W-:-:S05]  /*0220*/  LOP3.LUT R12, R12, 0xe, RZ, 0xc0, !PT ;  /* 0x0000000e0c0c7812 */ /* 0x000fca00078ec0ff */
[----:B------:R-:W-:Y:S01]  /*0230*/  IMAD R12, R13, 0x10, R12 ;  /* 0x000000100d0c7824 */ /* 0x000fe200078e020c */
[----:B------:R-:W-:-:S04]  /*0240*/  SGXT R13, R16, 0x1 ;  /* 0x00000001100d781a */ /* 0x000fc80000000200 */
[----:B----4-:R-:W-:-:S04]  /*0250*/  LEA.HI R20, R13, R12, RZ, 0x8 ;  /* 0x0000000c0d147211 */ /* 0x010fc800078f40ff */
[----:B------:R-:W-:Y:S02]  /*0260*/  LOP3.LUT R21, R20, 0xffffff00, RZ, 0xc0, !PT ;  /* 0xffffff0014157812 */ /* 0x000fe400078ec0ff */
[----:B------:R-:W-:Y:S02]  /*0270*/  SHF.R.S32.HI R20, RZ, 0x8, R20 ;  /* 0x00000008ff147819 */ /* 0x000fe40000011414 */
[----:B------:R-:W-:-:S03]  /*0280*/  IADD3 R21, R12, -R21, RZ ;  /* 0x800000150c157210 */ /* 0x000fc60007ffe0ff */
[----:B------:R-:W-:Y:S01]  /*0290*/  IMAD.SHL.U32 R23, R20, 0x400, RZ ;  /* 0x0000040014177824 */ /* 0x000fe200078e00ff */
[----:B------:R-:W-:Y:S02]  /*02a0*/  CS2R R24, SRZ ;  /* 0x0000000000187805 */ /* 0x000fe4000001ff00 */
[----:B---3--:R-:W-:Y:S02]  /*02b0*/  SHF.R.U32.HI R16, RZ, 0x1e, R3 ;  /* 0x0000001eff107819 */ /* 0x008fe40000011603 */
[----:B------:R-:W-:Y:S02]  /*02c0*/  SHF.R.U32.HI R13, RZ, 0x1e, R5 ;  /* 0x0000001eff0d7819 */ /* 0x000fe40000011605 */
[----:B--2---:R-:W-:Y:S02]  /*02d0*/  LOP3.LUT R15, R16, 0x2, RZ, 0xc0, !PT ;  /* 0x00000002100f7812 */ /* 0x004fe400078ec0ff */
[----:B0-----:R-:W-:Y:S02]  /*02e0*/  LOP3.LUT R7, R13, 0x2, RZ, 0xc0, !PT ;  /* 0x000000020d077812 */ /* 0x001fe400078ec0ff */
[----:B------:R-:W-:-:S02]  /*02f0*/  IADD3 R12, P1, R2, R15, RZ ;  /* 0x0000000f020c7210 */ /* 0x000fc40007f3e0ff */
[----:B-----5:R-:W-:Y:S02]  /*0300*/  SHF.R.U32.HI R13, RZ, 0x1e, R11 ;  /* 0x0000001eff0d7819 */ /* 0x020fe4000001160b */
[----:B------:R-:W-:Y:S01]  /*0310*/  IADD3 R6, P2, R4, R7, RZ ;  /* 0x0000000704067210 */ /* 0x000fe20007f5e0ff */
[----:B------:R-:W-:Y:S01]  /*0320*/  IMAD.X R7, RZ, RZ, R3, P1 ;  /* 0x000000ffff077224 */ /* 0x000fe200008e0603 */
[----:B------:R-:W-:Y:S02]  /*0330*/  SHF.R.U32.HI R2, RZ, 0x1e, R9 ;  /* 0x0000001eff027819 */ /* 0x000fe40000011609 */
[----:B------:R-:W-:Y:S01]  /*0340*/  LOP3.LUT R13, R13, 0x2, RZ, 0xc0, !PT ;  /* 0x000000020d0d7812 */ /* 0x000fe200078ec0ff */
[----:B------:R-:W-:Y:S01]  /*0350*/  IMAD.X R5, RZ, RZ, R5, P2 ;  /* 0x000000ffff057224 */ /* 0x000fe200010e0605 */
[----:B------:R-:W-:Y:S02]  /*0360*/  LOP3.LUT R3, R2, 0x2, RZ, 0xc0, !PT ;  /* 0x0000000202037812 */ /* 0x000fe400078ec0ff */
[----:B------:R-:W-:-:S02]  /*0370*/  LEA R2, P2, R12, UR6, 0xa ;  /* 0x000000060c027c11 */ /* 0x000fc4000f8450ff */
[----:B------:R-:W-:Y:S02]  /*0380*/  IADD3 R10, P1, R10, R13, RZ ;  /* 0x0000000d0a0a7210 */ /* 0x000fe40007f3e0ff */
[----:B------:R-:W-:Y:S02]  /*0390*/  LEA R4, P3, R6, UR6, 0xa ;  /* 0x0000000606047c11 */ /* 0x000fe4000f8650ff */
[----:B------:R-:W-:Y:S02]  /*03a0*/  IADD3 R8, P4, R8, R3, RZ ;  /* 0x0000000308087210 */ /* 0x000fe40007f9e0ff */
[----:B------:R-:W-:Y:S02]  /*03b0*/  LEA.HI.X R3, R12, UR7, R7, 0xa, P2 ;  /* 0x000000070c037c11 */ /* 0x000fe400090f5407 */
[----:B------:R-:W-:Y:S01]  /*03c0*/  IADD3.X R13, RZ, R11, RZ, P1, !PT ;  /* 0x0000000bff0d7210 */ /* 0x000fe20000ffe4ff */
[----:B------:R-:W-:Y:S01]  /*03d0*/  IMAD.X R11, RZ, RZ, R9, P4 ;  /* 0x000000ffff0b7224 */ /* 0x000fe200020e0609 */
[----:B------:R-:W-:Y:S01]  /*03e0*/  LEA.HI.X R5, R6, UR7, R5, 0xa, P3 ;  /* 0x0000000706057c11 */ /* 0x000fe200098f5405 */
[----:B------:R-:W-:Y:S01]  /*03f0*/  IMAD.WIDE R6, R21, 0x4, R2 ;  /* 0x0000000415067825 */ /* 0x000fe200078e0202 */
[----:B------:R-:W-:-:S02]  /*0400*/  SHF.L.U64.HI R9, R10, 0xb, R13 ;  /* 0x0000000b0a097819 */ /* 0x000fc4000001020d */
[----:B------:R-:W-:Y:S01]  /*0410*/  SHF.L.U32 R17, R8, 0xb, RZ ;  /* 0x0000000b08117819 */ /* 0x000fe200000006ff */
[----:B------:R-:W-:Y:S01]  /*0420*/  IMAD.SHL.U32 R13, R10, 0x800, RZ ;  /* 0x000008000a0d7824 */ /* 0x000fe200078e00ff */
[----:B------:R-:W-:Y:S01]  /*0430*/  SHF.L.U64.HI R15, R8, 0xb, R11 ;  /* 0x0000000b080f7819 */ /* 0x000fe2000001020b */
[----:B------:R-:W-:Y:S01]  /*0440*/  IMAD.WIDE R2, R21, 0x4, R4 ;  /* 0x0000000415027825 */ /* 0x000fe200078e0204 */
[----:B------:R-:W-:Y:S01]  /*0450*/  IADD3 R12, P3, R6, R17, RZ ;  /* 0x00000011060c7210 */ /* 0x000fe20007f7e0ff */
[----:B------:R-:W0:Y:S01]  /*0460*/  LDC.64 R4, c[0x0][0x228] ;  /* 0x00008a00ff047b82 */ /* 0x000e220000000a00 */
[----:B------:R-:W-:Y:S02]  /*0470*/  IADD3 R16, P1, R6, R13, RZ ;  /* 0x0000000d06107210 */ /* 0x000fe40007f3e0ff */
[----:B------:R-:W-:Y:S01]  /*0480*/  IADD3 R10, P2, R2, R13, RZ ;  /* 0x0000000d020a7210 */ /* 0x000fe20007f5e0ff */
[C---:B------:R-:W-:Y:S01]  /*0490*/  IMAD.X R13, R7.reuse, 0x1, R15, P3 ;  /* 0x00000001070d7824 */ /* 0x040fe200018e060f */
[----:B------:R-:W-:Y:S01]  /*04a0*/  IADD3 R14, P4, R2, R17, RZ ;  /* 0x00000011020e7210 */ /* 0x000fe20007f9e0ff */
[----:B------:R-:W-:Y:S01]  /*04b0*/  IMAD.X R17, R7, 0x1, R9, P1 ;  /* 0x0000000107117824 */ /* 0x000fe200008e0609 */
[----:B------:R-:W-:Y:S01]  /*04c0*/  IADD3.X R11, R3, R9, RZ, P2, !PT ;  /* 0x00000009030b7210 */ /* 0x000fe200017fe4ff */
[----:B------:R-:W1:Y:S01]  /*04d0*/  LDC.64 R6, c[0x0][0x238] ;  /* 0x00008e00ff067b82 */ /* 0x000e620000000a00 */
[----:B------:R-:W-:Y:S01]  /*04e0*/  IMAD.WIDE R12, R23, 0x4, R12 ;  /* 0x00000004170c7825 */ /* 0x000fe200078e020c */
[----:B------:R-:W-:-:S03]  /*04f0*/  CS2R R8, SRZ ;  /* 0x0000000000087805 */ /* 0x000fc6000001ff00 */
[----:B------:R-:W-:Y:S01]  /*0500*/  IMAD.X R15, R3, 0x1, R15, P4 ;  /* 0x00000001030f7824 */ /* 0x000fe200020e060f */
[----:B------:R-:W-:Y:S01]  /*0510*/  CS2R R2, SRZ ;  /* 0x0000000000027805 */ /* 0x000fe2000001ff00 */
[----:B------:R-:W-:-:S04]  /*0520*/  IMAD.WIDE R16, R23, 0x4, R16 ;  /* 0x0000000417107825 */ /* 0x000fc800078e0210 */
[C---:B------:R-:W-:Y:S01]  /*0530*/  IMAD.WIDE R10, R23.reuse, 0x4, R10 ;  /* 0x00000004170a7825 */ /* 0x040fe200078e020a */
[----:B------:R2:W3:Y:S03]  /*0540*/  @!P0 LDG.E.64 R8, desc[UR4][R16.64] ;  /* 0x0000000410088981 */ /* 0x0004e6000c1e1b00 */
[----:B------:R-:W-:Y:S01]  /*0550*/  IMAD.WIDE R14, R23, 0x4, R14 ;  /* 0x00000004170e7825 */ /* 0x000fe200078e020e */
[----:B------:R4:W5:Y:S01]  /*0560*/  @!P0 LDG.E.64 R2, desc[UR4][R12.64] ;  /* 0x000000040c028981 */ /* 0x000962000c1e1b00 */
[----:B------:R-:W4:Y:S02]  /*0570*/  LDC.64 R22, c[0x0][0x248] ;  /* 0x00009200ff167b82 */ /* 0x000f240000000a00 */
[----:B0-----:R-:W-:Y:S01]  /*0580*/  IMAD.WIDE R26, R21, 0x4, R4 ;  /* 0x00000004151a7825 */ /* 0x001fe200078e0204 */
[----:B------:R-:W-:Y:S01]  /*0590*/  CS2R R4, SRZ ;  /* 0x0000000000047805 */ /* 0x000fe2000001ff00 */
[----:B------:R5:W3:Y:S01]  /*05a0*/  @!P0 LDG.E.64 R24, desc[UR4][R10.64] ;  /* 0x000000040a188981 */ /* 0x000ae2000c1e1b00 */
[----:B--2---:R-:W-:-:S03]  /*05b0*/  HFMA2.MMA R16, -RZ, RZ, 0, 0 ;  /* 0x00000000ff107435 */ /* 0x004fc600000001ff */
[----:B------:R-:W5:Y:S01]  /*05c0*/  LDG.E.EL.64 R26, desc[UR4][R26.64] ;  /* 0x000000041a1a7981 */ /* 0x000f62000c2e1b00 */
[----:B-1----:R-:W-:Y:S02]  /*05d0*/  IMAD.WIDE R28, R19, 0x4, R6 ;  /* 0x00000004131c7825 */ /* 0x002fe400078e0206 */
[----:B------:R-:W0:Y:S01]  /*05e0*/  LDC.64 R6, c[0x0][0x250] ;  /* 0x00009400ff067b82 */ /* 0x000e220000000a00 */
[----:B------:R-:W2:Y:S01]  /*05f0*/  @!P0 LDG.E.64 R4, desc[UR4][R14.64] ;  /* 0x000000040e048981 */ /* 0x000ea2000c1e1b00 */
[----:B----4-:R-:W-:-:S03]  /*0600*/  IMAD.MOV.U32 R12, RZ, RZ, RZ ;  /* 0x000000ffff0c7224 */ /* 0x010fc600078e00ff */
[----:B------:R-:W4:Y:S01]  /*0610*/  @!P0 LDG.E.EL R16, desc[UR4][R28.64] ;  /* 0x000000041c108981 */ /* 0x000f22000c2e1900 */
[----:B------:R-:W-:-:S05]  /*0620*/  IMAD.WIDE R22, R18, 0x4, R22 ;  /* 0x0000000412167825 */ /* 0x000fca00078e0216 */
[----:B------:R-:W4:Y:S01]  /*0630*/  @!P0 LDG.E.EL R12, desc[UR4][R22.64] ;  /* 0x00000004160c8981 */ /* 0x000f22000c2e1900 */
[----:B------:R-:W-:-:S05]  /*0640*/  IMAD R21, R0, 0x100, R21 ;  /* 0x0000010000157824 */ /* 0x000fca00078e0215 */
[----:B------:R-:W-:-:S05]  /*0650*/  LEA R21, R20, R21, 0xc ;  /* 0x0000001514157211 */ /* 0x000fca00078e60ff */
[----:B0-----:R-:W-:-:S04]  /*0660*/  IMAD.WIDE R6, R21, 0x4, R6 ;  /* 0x0000000415067825 */ /* 0x001fc800078e0206 */
[C---:B-----5:R-:W-:Y:S01]  /*0670*/  FADD R11, R26.reuse, R2 ;  /* 0x000000021a0b7221 */ /* 0x060fe20000000000 */
[C---:B---3--:R-:W-:Y:S01]  /*0680*/  FADD R13, R26.reuse, R8 ;  /* 0x000000081a0d7221 */ /* 0x048fe20000000000 */
[C---:B------:R-:W-:Y:S01]  /*0690*/  FADD R24, R26.reuse, R24 ;  /* 0x000000181a187221 */ /* 0x040fe20000000000 */
[C---:B------:R-:W-:Y:S01]  /*06a0*/  FADD R9, R27.reuse, R9 ;  /* 0x000000091b097221 */ /* 0x040fe20000000000 */
[----:B--2---:R-:W-:Y:S01]  /*06b0*/  FADD R4, R26, R4 ;  /* 0x000000041a047221 */ /* 0x004fe20000000000 */
[C---:B------:R-:W-:Y:S01]  /*06c0*/  FADD R3, R27.reuse, R3 ;  /* 0x000000031b037221 */ /* 0x040fe20000000000 */
[C---:B------:R-:W-:Y:S01]  /*06d0*/  FADD R0, R27.reuse, R25 ;  /* 0x000000191b007221 */ /* 0x040fe20000000000 */
[----:B------:R-:W-:Y:S01]  /*06e0*/  FADD R2, R27, R5 ;  /* 0x000000051b027221 */ /* 0x000fe20000000000 */
[----:B------:R-:W-:Y:S01]  /*06f0*/  FADD R24, -R13, R24 ;  /* 0x000000180d187221 */ /* 0x000fe20000000100 */
[----:B------:R-:W-:Y:S01]  /*0700*/  FADD R4, -R11, R4 ;  /* 0x000000040b047221 */ /* 0x000fe20000000100 */
[----:B------:R-:W-:Y:S01]  /*0710*/  FADD R0, -R9, R0 ;  /* 0x0000000009007221 */ /* 0x000fe20000000100 */
[----:B------:R-:W-:Y:S01]  /*0720*/  FADD R2, -R3, R2 ;  /* 0x0000000203027221 */ /* 0x000fe20000000100 */
[-C--:B----4-:R-:W-:Y:S01]  /*0730*/  FFMA R13, R24, R16.reuse, R13 ;  /* 0x00000010180d7223 */ /* 0x090fe2000000000d */
[-C--:B------:R-:W-:Y:S01]  /*0740*/  FFMA R4, R4, R16.reuse, R11 ;  /* 0x0000001004047223 */ /* 0x080fe2000000000b */
[-C--:B------:R-:W-:Y:S01]  /*0750*/  FFMA R9, R0, R16.reuse, R9 ;  /* 0x0000001000097223 */ /* 0x080fe20000000009 */
[----:B------:R-:W-:-:S02]  /*0760*/  FFMA R2, R2, R16, R3 ;  /* 0x0000001002027223 */ /* 0x000fc40000000003 */
[----:B------:R-:W-:Y:S02]  /*0770*/  FADD R4, -R13, R4 ;  /* 0x000000040d047221 */ /* 0x000fe40000000100 */
[----:B------:R-:W-:Y:S02]  /*0780*/  FADD R2, -R9, R2 ;  /* 0x0000000209027221 */ /* 0x000fe40000000100 */
[-C--:B------:R-:W-:Y:S02]  /*0790*/  FFMA R4, R4, R12.reuse, R13 ;  /* 0x0000000c04047223 */ /* 0x080fe4000000000d */
[----:B------:R-:W-:Y:S01]  /*07a0*/  FFMA R5, R2, R12, R9 ;  /* 0x0000000c02057223 */ /* 0x000fe20000000009 */
[----:B------:R-:W-:Y:S06]  /*07b0*/  @P0 EXIT ;  /* 0x000000000000094d */ /* 0x000fec0003800000 */
[----:B------:R-:W-:Y:S01]  /*07c0*/  STG.E.64 desc[UR4][R6.64], R4 ;  /* 0x0000000406007986 */ /* 0x000fe2000c101b04 */
[----:B------:R-:W-:Y:S05]  /*07d0*/  EXIT ;  /* 0x000000000000794d */ /* 0x000fea0003800000 */
.L_x_0:
[----:B------:R-:W-:-:S00]  /*07e0*/  BRA `(.L_x_0) ;  /* 0xfffffffc00fc7947 */ /* 0x000fc0000383ffff */
[----:B------:R-:W-:-:S00]  /*07f0*/  NOP ;  /* 0x0000000000007918 */ /* 0x000fc00000000000 */
        /* <DEDUP_REMOVED lines=8> */
.L_x_1:


//--------------------- .nv.constant0.triton_poi_fused__unsafe_index_add_convolution_mul_sub_12 --------------------------
	.section	.nv.constant0.triton_poi_fused__unsafe_index_add_convolution_mul_sub_12,"a",@progbits
	.sectionflags	@""
	.align	4
.nv.constant0.triton_poi_fused__unsafe_index_add_convolution_mul_sub_12:
	.zero		608
